//
// Generated by NVIDIA NVVM Compiler
//
// Compiler Build ID: CL-36424714
// Cuda compilation tools, release 13.0, V13.0.88
// Based on NVVM 20.0.0
//

.version 9.0
.target sm_100
.address_size 64

	// .globl	_Z9matmulGPUPfS_S_ii
// _ZZ9matmulGPUPfS_S_iiE8a_shared has been demoted
// _ZZ9matmulGPUPfS_S_iiE8b_shared has been demoted

.visible .entry _Z9matmulGPUPfS_S_ii(
	.param .u64 .ptr .align 1 _Z9matmulGPUPfS_S_ii_param_0,
	.param .u64 .ptr .align 1 _Z9matmulGPUPfS_S_ii_param_1,
	.param .u64 .ptr .align 1 _Z9matmulGPUPfS_S_ii_param_2,
	.param .u32 _Z9matmulGPUPfS_S_ii_param_3,
	.param .u32 _Z9matmulGPUPfS_S_ii_param_4
)
{
	.reg .pred 	%p<3>;
	.reg .b32 	%r<37>;
	.reg .b32 	%f<105>;
	.reg .b64 	%rd<13>;
	// demoted variable
	.shared .align 4 .b8 _ZZ9matmulGPUPfS_S_iiE8a_shared[4096];
	// demoted variable
	.shared .align 4 .b8 _ZZ9matmulGPUPfS_S_iiE8b_shared[4096];
	ld.param.u64 	%rd3, [_Z9matmulGPUPfS_S_ii_param_0];
	ld.param.u64 	%rd4, [_Z9matmulGPUPfS_S_ii_param_1];
	ld.param.u64 	%rd5, [_Z9matmulGPUPfS_S_ii_param_2];
	ld.param.u32 	%r20, [_Z9matmulGPUPfS_S_ii_param_3];
	ld.param.u32 	%r21, [_Z9matmulGPUPfS_S_ii_param_4];
	mov.u32 	%r22, %ctaid.x;
	mov.u32 	%r1, %ctaid.y;
	mov.u32 	%r2, %tid.x;
	mov.u32 	%r3, %tid.y;
	mul.lo.s32 	%r23, %r20, %r1;
	shl.b32 	%r36, %r23, 5;
	shl.b32 	%r5, %r22, 5;
	shl.b32 	%r6, %r21, 5;
	setp.lt.s32 	%p1, %r20, 1;
	mov.f32 	%f104, 0f00000000;
	@%p1 bra 	$L__BB0_3;
	shl.b32 	%r24, %r3, 7;
	mov.u32 	%r25, _ZZ9matmulGPUPfS_S_iiE8a_shared;
	add.s32 	%r7, %r25, %r24;
	shl.b32 	%r26, %r2, 2;
	add.s32 	%r8, %r7, %r26;
	mov.u32 	%r27, _ZZ9matmulGPUPfS_S_iiE8b_shared;
	add.s32 	%r10, %r27, %r26;
	add.s32 	%r9, %r10, %r24;
	mad.lo.s32 	%r28, %r21, %r3, %r2;
	add.s32 	%r35, %r28, %r5;
	shl.b32 	%r29, %r1, 5;
	add.s32 	%r30, %r3, %r29;
	mad.lo.s32 	%r34, %r20, %r30, %r2;
	add.s32 	%r13, %r36, %r20;
	cvta.to.global.u64 	%rd1, %rd4;
	cvta.to.global.u64 	%rd2, %rd5;
	mov.f32 	%f104, 0f00000000;
$L__BB0_2:
	mul.wide.s32 	%rd6, %r35, 4;
	add.s64 	%rd7, %rd2, %rd6;
	mul.wide.s32 	%rd8, %r34, 4;
	add.s64 	%rd9, %rd1, %rd8;
	ld.global.f32 	%f6, [%rd9];
	st.shared.f32 	[%r8], %f6;
	ld.global.f32 	%f7, [%rd7];
	st.shared.f32 	[%r9], %f7;
	bar.sync 	0;
	ld.shared.f32 	%f8, [%r7];
	ld.shared.f32 	%f9, [%r10];
	fma.rn.f32 	%f10, %f8, %f9, %f104;
	ld.shared.f32 	%f11, [%r7+4];
	ld.shared.f32 	%f12, [%r10+128];
	fma.rn.f32 	%f13, %f11, %f12, %f10;
	ld.shared.f32 	%f14, [%r7+8];
	ld.shared.f32 	%f15, [%r10+256];
	fma.rn.f32 	%f16, %f14, %f15, %f13;
	ld.shared.f32 	%f17, [%r7+12];
	ld.shared.f32 	%f18, [%r10+384];
	fma.rn.f32 	%f19, %f17, %f18, %f16;
	ld.shared.f32 	%f20, [%r7+16];
	ld.shared.f32 	%f21, [%r10+512];
	fma.rn.f32 	%f22, %f20, %f21, %f19;
	ld.shared.f32 	%f23, [%r7+20];
	ld.shared.f32 	%f24, [%r10+640];
	fma.rn.f32 	%f25, %f23, %f24, %f22;
	ld.shared.f32 	%f26, [%r7+24];
	ld.shared.f32 	%f27, [%r10+768];
	fma.rn.f32 	%f28, %f26, %f27, %f25;
	ld.shared.f32 	%f29, [%r7+28];
	ld.shared.f32 	%f30, [%r10+896];
	fma.rn.f32 	%f31, %f29, %f30, %f28;
	ld.shared.f32 	%f32, [%r7+32];
	ld.shared.f32 	%f33, [%r10+1024];
	fma.rn.f32 	%f34, %f32, %f33, %f31;
	ld.shared.f32 	%f35, [%r7+36];
	ld.shared.f32 	%f36, [%r10+1152];
	fma.rn.f32 	%f37, %f35, %f36, %f34;
	ld.shared.f32 	%f38, [%r7+40];
	ld.shared.f32 	%f39, [%r10+1280];
	fma.rn.f32 	%f40, %f38, %f39, %f37;
	ld.shared.f32 	%f41, [%r7+44];
	ld.shared.f32 	%f42, [%r10+1408];
	fma.rn.f32 	%f43, %f41, %f42, %f40;
	ld.shared.f32 	%f44, [%r7+48];
	ld.shared.f32 	%f45, [%r10+1536];
	fma.rn.f32 	%f46, %f44, %f45, %f43;
	ld.shared.f32 	%f47, [%r7+52];
	ld.shared.f32 	%f48, [%r10+1664];
	fma.rn.f32 	%f49, %f47, %f48, %f46;
	ld.shared.f32 	%f50, [%r7+56];
	ld.shared.f32 	%f51, [%r10+1792];
	fma.rn.f32 	%f52, %f50, %f51, %f49;
	ld.shared.f32 	%f53, [%r7+60];
	ld.shared.f32 	%f54, [%r10+1920];
	fma.rn.f32 	%f55, %f53, %f54, %f52;
	ld.shared.f32 	%f56, [%r7+64];
	ld.shared.f32 	%f57, [%r10+2048];
	fma.rn.f32 	%f58, %f56, %f57, %f55;
	ld.shared.f32 	%f59, [%r7+68];
	ld.shared.f32 	%f60, [%r10+2176];
	fma.rn.f32 	%f61, %f59, %f60, %f58;
	ld.shared.f32 	%f62, [%r7+72];
	ld.shared.f32 	%f63, [%r10+2304];
	fma.rn.f32 	%f64, %f62, %f63, %f61;
	ld.shared.f32 	%f65, [%r7+76];
	ld.shared.f32 	%f66, [%r10+2432];
	fma.rn.f32 	%f67, %f65, %f66, %f64;
	ld.shared.f32 	%f68, [%r7+80];
	ld.shared.f32 	%f69, [%r10+2560];
	fma.rn.f32 	%f70, %f68, %f69, %f67;
	ld.shared.f32 	%f71, [%r7+84];
	ld.shared.f32 	%f72, [%r10+2688];
	fma.rn.f32 	%f73, %f71, %f72, %f70;
	ld.shared.f32 	%f74, [%r7+88];
	ld.shared.f32 	%f75, [%r10+2816];
	fma.rn.f32 	%f76, %f74, %f75, %f73;
	ld.shared.f32 	%f77, [%r7+92];
	ld.shared.f32 	%f78, [%r10+2944];
	fma.rn.f32 	%f79, %f77, %f78, %f76;
	ld.shared.f32 	%f80, [%r7+96];
	ld.shared.f32 	%f81, [%r10+3072];
	fma.rn.f32 	%f82, %f80, %f81, %f79;
	ld.shared.f32 	%f83, [%r7+100];
	ld.shared.f32 	%f84, [%r10+3200];
	fma.rn.f32 	%f85, %f83, %f84, %f82;
	ld.shared.f32 	%f86, [%r7+104];
	ld.shared.f32 	%f87, [%r10+3328];
	fma.rn.f32 	%f88, %f86, %f87, %f85;
	ld.shared.f32 	%f89, [%r7+108];
	ld.shared.f32 	%f90, [%r10+3456];
	fma.rn.f32 	%f91, %f89, %f90, %f88;
	ld.shared.f32 	%f92, [%r7+112];
	ld.shared.f32 	%f93, [%r10+3584];
	fma.rn.f32 	%f94, %f92, %f93, %f91;
	ld.shared.f32 	%f95, [%r7+116];
	ld.shared.f32 	%f96, [%r10+3712];
	fma.rn.f32 	%f97, %f95, %f96, %f94;
	ld.shared.f32 	%f98, [%r7+120];
	ld.shared.f32 	%f99, [%r10+3840];
	fma.rn.f32 	%f100, %f98, %f99, %f97;
	ld.shared.f32 	%f101, [%r7+124];
	ld.shared.f32 	%f102, [%r10+3968];
	fma.rn.f32 	%f104, %f101, %f102, %f100;
	bar.sync 	0;
	add.s32 	%r36, %r36, 32;
	add.s32 	%r35, %r35, %r6;
	add.s32 	%r34, %r34, 32;
	setp.lt.s32 	%p2, %r36, %r13;
	@%p2 bra 	$L__BB0_2;
$L__BB0_3:
	cvta.to.global.u64 	%rd10, %rd3;
	add.s32 	%r31, %r5, %r2;
	mad.lo.s32 	%r32, %r21, %r3, %r31;
	mad.lo.s32 	%r33, %r6, %r1, %r32;
	mul.wide.s32 	%rd11, %r33, 4;
	add.s64 	%rd12, %rd10, %rd11;
	st.global.f32 	[%rd12], %f104;
	ret;

}


// ===== COMPILED SASS (sm_100) =====

	.target	sm_100

	.elftype	@"ET_EXEC"


//--------------------- .note.nv.tkinfo           --------------------------
	.section	.note.nv.tkinfo,"",@"SHT_NOTE"
	.sectionflags	@"SHF_NOTE_NV_TKINFO"
	.tkinfo
        /*0018*/ 	.word	0x00000002
        /*0030*/ 	.string	""
        /*0030*/ 	.string	"ptxas"
        /*0030*/ 	.string	"Cuda compilation tools, release 13.0, V13.0.88"
        /*0030*/ 	.string	"Build cuda_13.0.r13.0/compiler.36424714_0"
        /*0030*/ 	.string	"-arch sm_100 -m 64 "



//--------------------- .note.nv.cuinfo           --------------------------
	.section	.note.nv.cuinfo,"",@"SHT_NOTE"
	.sectionflags	@"SHF_NOTE_NV_CUINFO"
        /*0018*/ 	.short	0x0002
        /*001a*/ 	.short	0x0064
        /*001c*/ 	.short	0x0082
	.zero		2


//--------------------- .nv.info                  --------------------------
	.section	.nv.info,"",@"SHT_CUDA_INFO"
	.align	4


	//----- nvinfo : EIATTR_REGCOUNT
	.align		4
        /*0000*/ 	.byte	0x04, 0x2f
        /*0002*/ 	.short	(.L_1 - .L_0)
	.align		4
.L_0:
        /*0004*/ 	.word	index@(_Z9matmulGPUPfS_S_ii)
        /*0008*/ 	.word	0x00000020


	//----- nvinfo : EIATTR_FRAME_SIZE
	.align		4
.L_1:
        /*000c*/ 	.byte	0x04, 0x11
        /*000e*/ 	.short	(.L_3 - .L_2)
	.align		4
.L_2:
        /*0010*/ 	.word	index@(_Z9matmulGPUPfS_S_ii)
        /*0014*/ 	.word	0x00000000


	//----- nvinfo : EIATTR_MIN_STACK_SIZE
	.align		4
.L_3:
        /*0018*/ 	.byte	0x04, 0x12
        /*001a*/ 	.short	(.L_5 - .L_4)
	.align		4
.L_4:
        /*001c*/ 	.word	index@(_Z9matmulGPUPfS_S_ii)
        /*0020*/ 	.word	0x00000000
.L_5:


//--------------------- .nv.compat                --------------------------
	.section	.nv.compat,"",@"SHT_CUDA_COMPAT_INFO"
	.align	4
        /*0000*/ 	.byte	0x02, 0x09, 0x00, 0x00, 0x02, 0x02, 0x01, 0x00, 0x02, 0x05, 0x05, 0x00, 0x03, 0x07, 0x01, 0x01
        /*0010*/ 	.byte	0x02, 0x03, 0x00, 0x00, 0x02, 0x06, 0x01, 0x00, 0x04, 0x0b, 0x08, 0x00, 0x09, 0x00, 0x00, 0x00
        /*0020*/ 	.byte	0x00, 0x00, 0x00, 0x00


//--------------------- .nv.info._Z9matmulGPUPfS_S_ii --------------------------
	.section	.nv.info._Z9matmulGPUPfS_S_ii,"",@"SHT_CUDA_INFO"
	.sectionflags	@""
	.align	4


	//----- nvinfo : EIATTR_CUDA_API_VERSION
	.align		4
        /*0000*/ 	.byte	0x04, 0x37
        /*0002*/ 	.short	(.L_7 - .L_6)
.L_6:
        /*0004*/ 	.word	0x00000082


	//----- nvinfo : EIATTR_KPARAM_INFO
	.align		4
.L_7:
        /*0008*/ 	.byte	0x04, 0x17
        /*000a*/ 	.short	(.L_9 - .L_8)
.L_8:
        /*000c*/ 	.word	0x00000000
        /*0010*/ 	.short	0x0004
        /*0012*/ 	.short	0x001c
        /*0014*/ 	.byte	0x00, 0xf0, 0x11, 0x00


	//----- nvinfo : EIATTR_KPARAM_INFO
	.align		4
.L_9:
        /*0018*/ 	.byte	0x04, 0x17
        /*001a*/ 	.short	(.L_11 - .L_10)
.L_10:
        /*001c*/ 	.word	0x00000000
        /*0020*/ 	.short	0x0003
        /*0022*/ 	.short	0x0018
        /*0024*/ 	.byte	0x00, 0xf0, 0x11, 0x00


	//----- nvinfo : EIATTR_KPARAM_INFO
	.align		4
.L_11:
        /*0028*/ 	.byte	0x04, 0x17
        /*002a*/ 	.short	(.L_13 - .L_12)
.L_12:
        /*002c*/ 	.word	0x00000000
        /*0030*/ 	.short	0x0002
        /*0032*/ 	.short	0x0010
        /*0034*/ 	.byte	0x00, 0xf5, 0x21, 0x00


	//----- nvinfo : EIATTR_KPARAM_INFO
	.align		4
.L_13:
        /*0038*/ 	.byte	0x04, 0x17
        /*003a*/ 	.short	(.L_15 - .L_14)
.L_14:
        /*003c*/ 	.word	0x00000000
        /*0040*/ 	.short	0x0001
        /*0042*/ 	.short	0x0008
        /*0044*/ 	.byte	0x00, 0xf5, 0x21, 0x00


	//----- nvinfo : EIATTR_KPARAM_INFO
	.align		4
.L_15:
        /*0048*/ 	.byte	0x04, 0x17
        /*004a*/ 	.short	(.L_17 - .L_16)
.L_16:
        /*004c*/ 	.word	0x00000000
        /*0050*/ 	.short	0x0000
        /*0052*/ 	.short	0x0000
        /*0054*/ 	.byte	0x00, 0xf5, 0x21, 0x00


	//----- nvinfo : EIATTR_SPARSE_MMA_MASK
	.align		4
.L_17:
        /*0058*/ 	.byte	0x03, 0x50
        /*005a*/ 	.short	0x0000


	//----- nvinfo : EIATTR_MAXREG_COUNT
	.align		4
        /*005c*/ 	.byte	0x03, 0x1b
        /*005e*/ 	.short	0x00ff


	//----- nvinfo : EIATTR_NUM_BARRIERS
	.align		4
        /*0060*/ 	.byte	0x02, 0x4c
        /*0062*/ 	.byte	0x01
	.zero		1


	//----- nvinfo : EIATTR_MERCURY_ISA_VERSION
	.align		4
        /*0064*/ 	.byte	0x03, 0x5f
        /*0066*/ 	.short	0x0101


	//----- nvinfo : EIATTR_VRC_CTA_INIT_COUNT
	.align		4
        /*0068*/ 	.byte	0x02, 0x4a
	.zero		1
	.zero		1


	//----- nvinfo : EIATTR_EXIT_INSTR_OFFSETS
	.align		4
        /*006c*/ 	.byte	0x04, 0x1c
        /*006e*/ 	.short	(.L_19 - .L_18)


	//   ....[0]....
.L_18:
        /*0070*/ 	.word	0x00000790


	//----- nvinfo : EIATTR_CBANK_PARAM_SIZE
	.align		4
.L_19:
        /*0074*/ 	.byte	0x03, 0x19
        /*0076*/ 	.short	0x0020


	//----- nvinfo : EIATTR_PARAM_CBANK
	.align		4
        /*0078*/ 	.byte	0x04, 0x0a
        /*007a*/ 	.short	(.L_21 - .L_20)
	.align		4
.L_20:
        /*007c*/ 	.word	index@(.nv.constant0._Z9matmulGPUPfS_S_ii)
        /*0080*/ 	.short	0x0380
        /*0082*/ 	.short	0x0020


	//----- nvinfo : EIATTR_SW_WAR
	.align		4
.L_21:
        /*0084*/ 	.byte	0x04, 0x36
        /*0086*/ 	.short	(.L_23 - .L_22)
.L_22:
        /*0088*/ 	.word	0x00000008
.L_23:


//--------------------- .nv.callgraph             --------------------------
	.section	.nv.callgraph,"",@"SHT_CUDA_CALLGRAPH"
	.align	4
	.sectionentsize	8
	.align		4
        /*0000*/ 	.word	0x00000000
	.align		4
        /*0004*/ 	.word	0xffffffff
	.align		4
        /*0008*/ 	.word	0x00000000
	.align		4
        /*000c*/ 	.word	0xfffffffe
	.align		4
        /*0010*/ 	.word	0x00000000
	.align		4
        /*0014*/ 	.word	0xfffffffd
	.align		4
        /*0018*/ 	.word	0x00000000
	.align		4
        /*001c*/ 	.word	0xfffffffc


//--------------------- .text._Z9matmulGPUPfS_S_ii --------------------------
	.section	.text._Z9matmulGPUPfS_S_ii,"ax",@progbits
	.align	128
        .global         _Z9matmulGPUPfS_S_ii
        .type           _Z9matmulGPUPfS_S_ii,@function
        .size           _Z9matmulGPUPfS_S_ii,(.L_x_3 - _Z9matmulGPUPfS_S_ii)
        .other          _Z9matmulGPUPfS_S_ii,@"STO_CUDA_ENTRY STV_DEFAULT"
_Z9matmulGPUPfS_S_ii:
.text._Z9matmulGPUPfS_S_ii:
[----:B------:R-:W-:Y:S01]  /*0000*/  LDC R1, c[0x0][0x37c] ;  /* 0x0000df00ff017b82 */ /* 0x000fe20000000800 */
[----:B------:R-:W0:Y:S01]  /*0010*/  LDCU.64 UR10, c[0x0][0x398] ;  /* 0x00007300ff0a77ac */ /* 0x000e220008000a00 */
[----:B------:R-:W1:Y:S01]  /*0020*/  S2R R5, SR_CTAID.X ;  /* 0x0000000000057919 */ /* 0x000e620000002500 */
[----:B------:R-:W-:Y:S01]  /*0030*/  HFMA2 R27, -RZ, RZ, 0, 0 ;  /* 0x00000000ff1b7431 */ /* 0x000fe200000001ff */
[----:B------:R-:W2:Y:S01]  /*0040*/  LDCU.64 UR8, c[0x0][0x358] ;  /* 0x00006b00ff0877ac */ /* 0x000ea20008000a00 */
[----:B------:R-:W3:Y:S01]  /*0050*/  S2R R0, SR_TID.X ;  /* 0x0000000000007919 */ /* 0x000ee20000002100 */
[----:B------:R-:W4:Y:S01]  /*0060*/  S2R R3, SR_TID.Y ;  /* 0x0000000000037919 */ /* 0x000f220000002200 */
[----:B------:R-:W1:Y:S01]  /*0070*/  S2R R2, SR_CTAID.Y ;  /* 0x0000000000027919 */ /* 0x000e620000002600 */
[----:B0-----:R-:W-:Y:S02]  /*0080*/  UISETP.GE.AND UP0, UPT, UR10, 0x1, UPT ;  /* 0x000000010a00788c */ /* 0x001fe4000bf06270 */
[----:B------:R-:W-:-:S07]  /*0090*/  USHF.L.U32 UR7, UR11, 0x5, URZ ;  /* 0x000000050b077899 */ /* 0x000fce00080006ff */
[----:B--2---:R-:W-:Y:S05]  /*00a0*/  BRA.U !UP0, `(.L_x_0) ;  /* 0x0000000508a07547 */ /* 0x004fea000b800000 */
[----:B------:R-:W0:Y:S01]  /*00b0*/  S2UR UR6, SR_CgaCtaId ;  /* 0x00000000000679c3 */ /* 0x000e220000008800 */
[----:B------:R-:W-:Y:S01]  /*00c0*/  UMOV UR4, 0x400 ;  /* 0x0000040000047882 */ /* 0x000fe20000000000 */
[C---:B-1----:R-:W-:Y:S01]  /*00d0*/  IMAD R21, R2.reuse, UR10, RZ ;  /* 0x0000000a02157c24 */ /* 0x042fe2000f8e02ff */
[----:B------:R-:W-:Y:S01]  /*00e0*/  UIADD3 UR5, UPT, UPT, UR4, 0x1000, URZ ;  /* 0x0000100004057890 */ /* 0x000fe2000fffe0ff */
[--C-:B---34-:R-:W-:Y:S01]  /*00f0*/  IMAD R4, R3, UR11, R0.reuse ;  /* 0x0000000b03047c24 */ /* 0x118fe2000f8e0200 */
[----:B------:R-:W-:Y:S02]  /*0100*/  LEA R9, R2, R3, 0x5 ;  /* 0x0000000302097211 */ /* 0x000fe400078e28ff */
[----:B------:R-:W-:Y:S01]  /*0110*/  SHF.L.U32 R21, R21, 0x5, RZ ;  /* 0x0000000515157819 */ /* 0x000fe200000006ff */
[----:B------:R-:W1:Y:S01]  /*0120*/  LDC.64 R24, c[0x0][0x390] ;  /* 0x0000e400ff187b82 */ /* 0x000e620000000a00 */
[----:B------:R-:W-:Y:S01]  /*0130*/  LEA R7, R5, R4, 0x5 ;  /* 0x0000000405077211 */ /* 0x000fe200078e28ff */
[----:B------:R-:W-:Y:S01]  /*0140*/  IMAD R6, R9, UR10, R0 ;  /* 0x0000000a09067c24 */ /* 0x000fe2000f8e0200 */
[----:B------:R-:W-:-:S02]  /*0150*/  MOV R27, RZ ;  /* 0x000000ff001b7202 */ /* 0x000fc40000000f00 */
[----:B------:R-:W-:-:S03]  /*0160*/  IADD3 R4, PT, PT, R21, UR10, RZ ;  /* 0x0000000a15047c10 */ /* 0x000fc6000fffe0ff */
[----:B------:R-:W2:Y:S01]  /*0170*/  LDC.64 R22, c[0x0][0x388] ;  /* 0x0000e200ff167b82 */ /* 0x000ea20000000a00 */
[----:B0-----:R-:W-:Y:S02]  /*0180*/  ULEA UR4, UR6, UR4, 0x18 ;  /* 0x0000000406047291 */ /* 0x001fe4000f8ec0ff */
[----:B------:R-:W-:-:S04]  /*0190*/  ULEA UR5, UR6, UR5, 0x18 ;  /* 0x0000000506057291 */ /* 0x000fc8000f8ec0ff */
[C---:B------:R-:W-:Y:S02]  /*01a0*/  LEA R19, R3.reuse, UR4, 0x7 ;  /* 0x0000000403137c11 */ /* 0x040fe4000f8e38ff */
[C---:B------:R-:W-:Y:S02]  /*01b0*/  LEA R18, R0.reuse, UR5, 0x2 ;  /* 0x0000000500127c11 */ /* 0x040fe4000f8e10ff */
[----:B------:R-:W-:Y:S02]  /*01c0*/  LEA R17, R0, R19, 0x2 ;  /* 0x0000001300117211 */ /* 0x000fe400078e10ff */
[----:B------:R-:W-:-:S07]  /*01d0*/  LEA R16, R3, R18, 0x7 ;  /* 0x0000001203107211 */ /* 0x000fce00078e38ff */
.L_x_1:
[----:B--2---:R-:W-:-:S04]  /*01e0*/  IMAD.WIDE R8, R6, 0x4, R22 ;  /* 0x0000000406087825 */ /* 0x004fc800078e0216 */
[----:B-1----:R-:W-:Y:S02]  /*01f0*/  IMAD.WIDE R10, R7, 0x4, R24 ;  /* 0x00000004070a7825 */ /* 0x002fe400078e0218 */
[----:B------:R-:W2:Y:S04]  /*0200*/  LDG.E R8, desc[UR8][R8.64] ;  /* 0x0000000808087981 */ /* 0x000ea8000c1e1900 */
[----:B------:R-:W3:Y:S01]  /*0210*/  LDG.E R11, desc[UR8][R10.64] ;  /* 0x000000080a0b7981 */ /* 0x000ee2000c1e1900 */
[----:B------:R-:W-:Y:S02]  /*0220*/  IADD3 R21, PT, PT, R21, 0x20, RZ ;  /* 0x0000002015157810 */ /* 0x000fe40007ffe0ff */
[----:B------:R-:W-:Y:S02]  /*0230*/  IADD3 R7, PT, PT, R7, UR7, RZ ;  /* 0x0000000707077c10 */ /* 0x000fe4000fffe0ff */
[----:B------:R-:W-:-:S02]  /*0240*/  ISETP.GE.AND P0, PT, R21, R4, PT ;  /* 0x000000041500720c */ /* 0x000fc40003f06270 */
[----:B------:R-:W-:Y:S01]  /*0250*/  IADD3 R6, PT, PT, R6, 0x20, RZ ;  /* 0x0000002006067810 */ /* 0x000fe20007ffe0ff */
[----:B--2---:R-:W-:Y:S04]  /*0260*/  STS [R17], R8 ;  /* 0x0000000811007388 */ /* 0x004fe80000000800 */
[----:B---3--:R-:W-:Y:S01]  /*0270*/  STS [R16], R11 ;  /* 0x0000000b10007388 */ /* 0x008fe20000000800 */
[----:B------:R-:W-:Y:S06]  /*0280*/  BAR.SYNC.DEFER_BLOCKING 0x0 ;  /* 0x0000000000007b1d */ /* 0x000fec0000010000 */
[----:B------:R-:W-:Y:S04]  /*0290*/  LDS R20, [R18] ;  /* 0x0000000012147984 */ /* 0x000fe80000000800 */
[----:B------:R-:W0:Y:S04]  /*02a0*/  LDS.128 R12, [R19] ;  /* 0x00000000130c7984 */ /* 0x000e280000000c00 */
[----:B------:R-:W1:Y:S04]  /*02b0*/  LDS R29, [R18+0x80] ;  /* 0x00008000121d7984 */ /* 0x000e680000000800 */
[----:B------:R-:W2:Y:S04]  /*02c0*/  LDS R26, [R18+0x100] ;  /* 0x00010000121a7984 */ /* 0x000ea80000000800 */
[----:B------:R-:W-:Y:S01]  /*02d0*/  LDS.128 R8, [R19+0x10] ;  /* 0x0000100013087984 */ /* 0x000fe20000000c00 */
[----:B0-----:R-:W-:-:S03]  /*02e0*/  FFMA R12, R12, R20, R27 ;  /* 0x000000140c0c7223 */ /* 0x001fc6000000001b */
[----:B------:R-:W-:Y:S01]  /*02f0*/  LDS R27, [R18+0x300] ;  /* 0x00030000121b7984 */ /* 0x000fe20000000800 */
[----:B-1----:R-:W-:-:S03]  /*0300*/  FFMA R29, R29, R13, R12 ;  /* 0x0000000d1d1d7223 */ /* 0x002fc6000000000c */
[----:B------:R-:W0:Y:S01]  /*0310*/  LDS R12, [R18+0x180] ;  /* 0x00018000120c7984 */ /* 0x000e220000000800 */
[----:B--2---:R-:W-:-:S03]  /*0320*/  FFMA R14, R26, R14, R29 ;  /* 0x0000000e1a0e7223 */ /* 0x004fc6000000001d */
[----:B------:R-:W1:Y:S04]  /*0330*/  LDS R13, [R18+0x200] ;  /* 0x00020000120d7984 */ /* 0x000e680000000800 */
[----:B------:R-:W2:Y:S01]  /*0340*/  LDS R29, [R18+0x280] ;  /* 0x00028000121d7984 */ /* 0x000ea20000000800 */
[----:B0-----:R-:W-:-:S04]  /*0350*/  FFMA R15, R12, R15, R14 ;  /* 0x0000000f0c0f7223 */ /* 0x001fc8000000000e */
[----:B-1----:R-:W-:Y:S02]  /*0360*/  FFMA R8, R8, R13, R15 ;  /* 0x0000000d08087223 */ /* 0x002fe4000000000f */
[----:B------:R-:W-:Y:S02]  /*0370*/  LDS.128 R12, [R19+0x20] ;  /* 0x00002000130c7984 */ /* 0x000fe40000000c00 */
[----:B--2---:R-:W-:Y:S02]  /*0380*/  FFMA R8, R29, R9, R8 ;  /* 0x000000091d087223 */ /* 0x004fe40000000008 */
[----:B------:R-:W0:Y:S02]  /*0390*/  LDS R29, [R18+0x380] ;  /* 0x00038000121d7984 */ /* 0x000e240000000800 */
[----:B------:R-:W-:Y:S02]  /*03a0*/  FFMA R8, R27, R10, R8 ;  /* 0x0000000a1b087223 */ /* 0x000fe40000000008 */
[----:B------:R-:W1:Y:S04]  /*03b0*/  LDS R9, [R18+0x400] ;  /* 0x0004000012097984 */ /* 0x000e680000000800 */
[----:B------:R-:W2:Y:S04]  /*03c0*/  LDS R10, [R18+0x480] ;  /* 0x00048000120a7984 */ /* 0x000ea80000000800 */
[----:B------:R-:W3:Y:S01]  /*03d0*/  LDS R27, [R18+0x500] ;  /* 0x00050000121b7984 */ /* 0x000ee20000000800 */
[----:B0-----:R-:W-:-:S04]  /*03e0*/  FFMA R11, R29, R11, R8 ;  /* 0x0000000b1d0b7223 */ /* 0x001fc80000000008 */
[----:B-1----:R-:W-:Y:S02]  /*03f0*/  FFMA R8, R12, R9, R11 ;  /* 0x000000090c087223 */ /* 0x002fe4000000000b */
[----:B------:R-:W0:Y:S02]  /*0400*/  LDS R12, [R18+0x580] ;  /* 0x00058000120c7984 */ /* 0x000e240000000800 */
[----:B--2---:R-:W-:Y:S02]  /*0410*/  FFMA R20, R10, R13, R8 ;  /* 0x0000000d0a147223 */ /* 0x004fe40000000008 */
[----:B------:R-:W-:Y:S02]  /*0420*/  LDS R13, [R18+0x600] ;  /* 0x00060000120d7984 */ /* 0x000fe40000000800 */
[----:B---3--:R-:W-:Y:S02]  /*0430*/  FFMA R29, R27, R14, R20 ;  /* 0x0000000e1b1d7223 */ /* 0x008fe40000000014 */
[----:B------:R-:W1:Y:S04]  /*0440*/  LDS.128 R8, [R19+0x30] ;  /* 0x0000300013087984 */ /* 0x000e680000000c00 */
[----:B------:R-:W2:Y:S04]  /*0450*/  LDS R14, [R18+0x680] ;  /* 0x00068000120e7984 */ /* 0x000ea80000000800 */
[----:B------:R-:W3:Y:S04]  /*0460*/  LDS R27, [R18+0x700] ;  /* 0x00070000121b7984 */ /* 0x000ee80000000800 */
[----:B------:R-:W-:Y:S01]  /*0470*/  LDS R20, [R18+0x980] ;  /* 0x0009800012147984 */ /* 0x000fe20000000800 */
        /* <DEDUP_REMOVED lines=8> */
[----:B------:R-:W3:Y:S01]  /*0500*/  LDS R27, [R18+0x900] ;  /* 0x00090000121b7984 */ /* 0x000ee20000000800 */
[----:B0-----:R-:W-:-:S04]  /*0510*/  FFMA R11, R8, R11, R29 ;  /* 0x0000000b080b7223 */ /* 0x001fc8000000001d */
[----:B-1----:R-:W-:-:S04]  /*0520*/  FFMA R12, R12, R9, R11 ;  /* 0x000000090c0c7223 */ /* 0x002fc8000000000b */
[----:B--2---:R-:W-:Y:S02]  /*0530*/  FFMA R10, R10, R13, R12 ;  /* 0x0000000d0a0a7223 */ /* 0x004fe4000000000c */
[----:B------:R-:W-:Y:S02]  /*0540*/  LDS R13, [R18+0xa00] ;  /* 0x000a0000120d7984 */ /* 0x000fe40000000800 */
[----:B---3--:R-:W-:Y:S02]  /*0550*/  FFMA R29, R27, R14, R10 ;  /* 0x0000000e1b1d7223 */ /* 0x008fe4000000000a */
[----:B------:R-:W0:Y:S02]  /*0560*/  LDS.128 R8, [R19+0x50] ;  /* 0x0000500013087984 */ /* 0x000e240000000c00 */
[----:B------:R-:W-:Y:S02]  /*0570*/  FFMA R15, R20, R15, R29 ;  /* 0x0000000f140f7223 */ /* 0x000fe4000000001d */
[----:B------:R-:W1:Y:S04]  /*0580*/  LDS R12, [R18+0xa80] ;  /* 0x000a8000120c7984 */ /* 0x000e680000000800 */
[----:B------:R-:W2:Y:S04]  /*0590*/  LDS R27, [R18+0xb00] ;  /* 0x000b0000121b7984 */ /* 0x000ea80000000800 */
[----:B------:R-:W3:Y:S01]  /*05a0*/  LDS R20, [R18+0xb80] ;  /* 0x000b800012147984 */ /* 0x000ee20000000800 */
[----:B0-----:R-:W-:-:S04]  /*05b0*/  FFMA R8, R8, R13, R15 ;  /* 0x0000000d08087223 */ /* 0x001fc8000000000f */
[----:B-1----:R-:W-:Y:S02]  /*05c0*/  FFMA R8, R12, R9, R8 ;  /* 0x000000090c087223 */ /* 0x002fe40000000008 */
[----:B------:R-:W-:Y:S02]  /*05d0*/  LDS R9, [R18+0xc00] ;  /* 0x000c000012097984 */ /* 0x000fe40000000800 */
[----:B--2---:R-:W-:Y:S02]  /*05e0*/  FFMA R29, R27, R10, R8 ;  /* 0x0000000a1b1d7223 */ /* 0x004fe40000000008 */
[----:B------:R-:W0:Y:S02]  /*05f0*/  LDS.128 R12, [R19+0x60] ;  /* 0x00006000130c7984 */ /* 0x000e240000000c00 */
[----:B---3--:R-:W-:Y:S02]  /*0600*/  FFMA R11, R20, R11, R29 ;  /* 0x0000000b140b7223 */ /* 0x008fe4000000001d */
[----:B------:R-:W1:Y:S04]  /*0610*/  LDS R8, [R18+0xc80] ;  /* 0x000c800012087984 */ /* 0x000e680000000800 */
[----:B------:R-:W2:Y:S04]  /*0620*/  LDS R27, [R18+0xd00] ;  /* 0x000d0000121b7984 */ /* 0x000ea80000000800 */
[----:B------:R-:W3:Y:S04]  /*0630*/  LDS R20, [R18+0xd80] ;  /* 0x000d800012147984 */ /* 0x000ee80000000800 */
[----:B------:R-:W-:Y:S01]  /*0640*/  LDS R29, [R18+0xe80] ;  /* 0x000e8000121d7984 */ /* 0x000fe20000000800 */
[----:B0-----:R-:W-:-:S04]  /*0650*/  FFMA R12, R12, R9, R11 ;  /* 0x000000090c0c7223 */ /* 0x001fc8000000000b */
[----:B-1----:R-:W-:Y:S02]  /*0660*/  FFMA R8, R8, R13, R12 ;  /* 0x0000000d08087223 */ /* 0x002fe4000000000c */
[----:B------:R-:W-:Y:S02]  /*0670*/  LDS R13, [R18+0xe00] ;  /* 0x000e0000120d7984 */ /* 0x000fe40000000800 */
[----:B--2---:R-:W-:Y:S02]  /*0680*/  FFMA R27, R27, R14, R8 ;  /* 0x0000000e1b1b7223 */ /* 0x004fe40000000008 */
[----:B------:R-:W0:Y:S02]  /*0690*/  LDS.128 R8, [R19+0x70] ;  /* 0x0000700013087984 */ /* 0x000e240000000c00 */
[----:B---3--:R-:W-:Y:S02]  /*06a0*/  FFMA R15, R20, R15, R27 ;  /* 0x0000000f140f7223 */ /* 0x008fe4000000001b */
[----:B------:R-:W1:Y:S04]  /*06b0*/  LDS R12, [R18+0xf00] ;  /* 0x000f0000120c7984 */ /* 0x000e680000000800 */
[----:B------:R-:W2:Y:S01]  /*06c0*/  LDS R27, [R18+0xf80] ;  /* 0x000f8000121b7984 */ /* 0x000ea20000000800 */
[----:B0-----:R-:W-:-:S04]  /*06d0*/  FFMA R8, R8, R13, R15 ;  /* 0x0000000d08087223 */ /* 0x001fc8000000000f */
[----:B------:R-:W-:-:S04]  /*06e0*/  FFMA R9, R29, R9, R8 ;  /* 0x000000091d097223 */ /* 0x000fc80000000008 */
[----:B-1----:R-:W-:-:S04]  /*06f0*/  FFMA R10, R12, R10, R9 ;  /* 0x0000000a0c0a7223 */ /* 0x002fc80000000009 */
[----:B--2---:R-:W-:Y:S01]  /*0700*/  FFMA R27, R27, R11, R10 ;  /* 0x0000000b1b1b7223 */ /* 0x004fe2000000000a */
[----:B------:R-:W-:Y:S06]  /*0710*/  BAR.SYNC.DEFER_BLOCKING 0x0 ;  /* 0x0000000000007b1d */ /* 0x000fec0000010000 */
[----:B------:R-:W-:Y:S05]  /*0720*/  @!P0 BRA `(.L_x_1) ;  /* 0xfffffff800ac8947 */ /* 0x000fea000383ffff */
.L_x_0:
[----:B------:R-:W0:Y:S01]  /*0730*/  LDC.64 R6, c[0x0][0x380] ;  /* 0x0000e000ff067b82 */ /* 0x000e220000000a00 */
[----:B-1-3--:R-:W-:-:S05]  /*0740*/  LEA R0, R5, R0, 0x5 ;  /* 0x0000000005007211 */ /* 0x00afca00078e28ff */
[----:B----4-:R-:W-:-:S04]  /*0750*/  IMAD R3, R3, UR11, R0 ;  /* 0x0000000b03037c24 */ /* 0x010fc8000f8e0200 */
[----:B------:R-:W-:-:S04]  /*0760*/  IMAD R3, R2, UR7, R3 ;  /* 0x0000000702037c24 */ /* 0x000fc8000f8e0203 */
[----:B0-----:R-:W-:-:S05]  /*0770*/  IMAD.WIDE R2, R3, 0x4, R6 ;  /* 0x0000000403027825 */ /* 0x001fca00078e0206 */
[----:B------:R-:W-:Y:S01]  /*0780*/  STG.E desc[UR8][R2.64], R27 ;  /* 0x0000001b02007986 */ /* 0x000fe2000c101908 */
[----:B------:R-:W-:Y:S05]  /*0790*/  EXIT ;  /* 0x000000000000794d */ /* 0x000fea0003800000 */
.L_x_2:
[----:B------:R-:W-:-:S00]  /*07a0*/  BRA `(.L_x_2) ;  /* 0xfffffffc00fc7947 */ /* 0x000fc0000383ffff */
[----:B------:R-:W-:-:S00]  /*07b0*/  NOP ;  /* 0x0000000000007918 */ /* 0x000fc00000000000 */
        /* <DEDUP_REMOVED lines=12> */
.L_x_3:


//--------------------- .nv.shared._Z9matmulGPUPfS_S_ii --------------------------
	.section	.nv.shared._Z9matmulGPUPfS_S_ii,"aw",@nobits
	.sectionflags	@""
	.align	4
.nv.shared._Z9matmulGPUPfS_S_ii:
	.zero		9216


//--------------------- .nv.shared.reserved.0     --------------------------
	.section	.nv.shared.reserved.0,"aw",@nobits
	.weak		__nv_reservedSMEM_offset_0_alias
	.size		__nv_reservedSMEM_offset_0_alias, 0, 64
	.other		__nv_reservedSMEM_offset_0_alias,@"STO_CUDA_RESERVED_SHARED STV_DEFAULT"
__nv_reservedSMEM_offset_0_alias:
	.zero		0
	.zero		64


//--------------------- .nv.constant0._Z9matmulGPUPfS_S_ii --------------------------
	.section	.nv.constant0._Z9matmulGPUPfS_S_ii,"a",@progbits
	.sectionflags	@""
	.align	4
.nv.constant0._Z9matmulGPUPfS_S_ii:
	.zero		928


//--------------------- SYMBOLS --------------------------

	.type		.nv.reservedSmem.offset0,@object
	.size		.nv.reservedSmem.offset0,0x4
	.type		.nv.reservedSmem.cap,@object
	.size		.nv.reservedSmem.cap,0x4
